//
// Generated by NVIDIA NVVM Compiler
//
// Compiler Build ID: CL-36424714
// Cuda compilation tools, release 13.0, V13.0.88
// Based on NVVM 20.0.0
//

.version 9.0
.target sm_100
.address_size 64

	// .globl	_Z6vecaddPfS_S_

.visible .entry _Z6vecaddPfS_S_(
	.param .u64 .ptr .align 1 _Z6vecaddPfS_S__param_0,
	.param .u64 .ptr .align 1 _Z6vecaddPfS_S__param_1,
	.param .u64 .ptr .align 1 _Z6vecaddPfS_S__param_2
)
{
	.reg .pred 	%p<2>;
	.reg .b32 	%r<5>;
	.reg .b32 	%f<4>;
	.reg .b64 	%rd<11>;

	ld.param.u64 	%rd1, [_Z6vecaddPfS_S__param_0];
	ld.param.u64 	%rd2, [_Z6vecaddPfS_S__param_1];
	ld.param.u64 	%rd3, [_Z6vecaddPfS_S__param_2];
	mov.u32 	%r2, %ctaid.x;
	mov.u32 	%r3, %ntid.x;
	mov.u32 	%r4, %tid.x;
	mad.lo.s32 	%r1, %r2, %r3, %r4;
	setp.gt.s32 	%p1, %r1, 4999999;
	@%p1 bra 	$L__BB0_2;
	cvta.to.global.u64 	%rd4, %rd1;
	cvta.to.global.u64 	%rd5, %rd2;
	cvta.to.global.u64 	%rd6, %rd3;
	mul.wide.s32 	%rd7, %r1, 4;
	add.s64 	%rd8, %rd4, %rd7;
	ld.global.f32 	%f1, [%rd8];
	add.s64 	%rd9, %rd5, %rd7;
	ld.global.f32 	%f2, [%rd9];
	add.f32 	%f3, %f1, %f2;
	add.s64 	%rd10, %rd6, %rd7;
	st.global.f32 	[%rd10], %f3;
$L__BB0_2:
	ret;

}


// ===== COMPILED SASS (sm_100) =====

	.target	sm_100

	.elftype	@"ET_EXEC"


//--------------------- .note.nv.tkinfo           --------------------------
	.section	.note.nv.tkinfo,"",@"SHT_NOTE"
	.sectionflags	@"SHF_NOTE_NV_TKINFO"
	.tkinfo
        /*0018*/ 	.word	0x00000002
        /*0030*/ 	.string	""
        /*0030*/ 	.string	"ptxas"
        /*0030*/ 	.string	"Cuda compilation tools, release 13.0, V13.0.88"
        /*0030*/ 	.string	"Build cuda_13.0.r13.0/compiler.36424714_0"
        /*0030*/ 	.string	"-arch sm_100 -m 64 "



//--------------------- .note.nv.cuinfo           --------------------------
	.section	.note.nv.cuinfo,"",@"SHT_NOTE"
	.sectionflags	@"SHF_NOTE_NV_CUINFO"
        /*0018*/ 	.short	0x0002
        /*001a*/ 	.short	0x0064
        /*001c*/ 	.short	0x0082
	.zero		2


//--------------------- .nv.info                  --------------------------
	.section	.nv.info,"",@"SHT_CUDA_INFO"
	.align	4


	//----- nvinfo : EIATTR_REGCOUNT
	.align		4
        /*0000*/ 	.byte	0x04, 0x2f
        /*0002*/ 	.short	(.L_1 - .L_0)
	.align		4
.L_0:
        /*0004*/ 	.word	index@(_Z6vecaddPfS_S_)
        /*0008*/ 	.word	0x0000000c


	//----- nvinfo : EIATTR_FRAME_SIZE
	.align		4
.L_1:
        /*000c*/ 	.byte	0x04, 0x11
        /*000e*/ 	.short	(.L_3 - .L_2)
	.align		4
.L_2:
        /*0010*/ 	.word	index@(_Z6vecaddPfS_S_)
        /*0014*/ 	.word	0x00000000


	//----- nvinfo : EIATTR_MIN_STACK_SIZE
	.align		4
.L_3:
        /*0018*/ 	.byte	0x04, 0x12
        /*001a*/ 	.short	(.L_5 - .L_4)
	.align		4
.L_4:
        /*001c*/ 	.word	index@(_Z6vecaddPfS_S_)
        /*0020*/ 	.word	0x00000000
.L_5:


//--------------------- .nv.compat                --------------------------
	.section	.nv.compat,"",@"SHT_CUDA_COMPAT_INFO"
	.align	4
        /*0000*/ 	.byte	0x02, 0x09, 0x00, 0x00, 0x02, 0x02, 0x01, 0x00, 0x02, 0x05, 0x05, 0x00, 0x03, 0x07, 0x01, 0x01
        /*0010*/ 	.byte	0x02, 0x03, 0x00, 0x00, 0x02, 0x06, 0x01, 0x00, 0x04, 0x0b, 0x08, 0x00, 0x09, 0x00, 0x00, 0x00
        /*0020*/ 	.byte	0x00, 0x00, 0x00, 0x00


//--------------------- .nv.info._Z6vecaddPfS_S_  --------------------------
	.section	.nv.info._Z6vecaddPfS_S_,"",@"SHT_CUDA_INFO"
	.sectionflags	@""
	.align	4


	//----- nvinfo : EIATTR_CUDA_API_VERSION
	.align		4
        /*0000*/ 	.byte	0x04, 0x37
        /*0002*/ 	.short	(.L_7 - .L_6)
.L_6:
        /*0004*/ 	.word	0x00000082


	//----- nvinfo : EIATTR_KPARAM_INFO
	.align		4
.L_7:
        /*0008*/ 	.byte	0x04, 0x17
        /*000a*/ 	.short	(.L_9 - .L_8)
.L_8:
        /*000c*/ 	.word	0x00000000
        /*0010*/ 	.short	0x0002
        /*0012*/ 	.short	0x0010
        /*0014*/ 	.byte	0x00, 0xf5, 0x21, 0x00


	//----- nvinfo : EIATTR_KPARAM_INFO
	.align		4
.L_9:
        /*0018*/ 	.byte	0x04, 0x17
        /*001a*/ 	.short	(.L_11 - .L_10)
.L_10:
        /*001c*/ 	.word	0x00000000
        /*0020*/ 	.short	0x0001
        /*0022*/ 	.short	0x0008
        /*0024*/ 	.byte	0x00, 0xf5, 0x21, 0x00


	//----- nvinfo : EIATTR_KPARAM_INFO
	.align		4
.L_11:
        /*0028*/ 	.byte	0x04, 0x17
        /*002a*/ 	.short	(.L_13 - .L_12)
.L_12:
        /*002c*/ 	.word	0x00000000
        /*0030*/ 	.short	0x0000
        /*0032*/ 	.short	0x0000
        /*0034*/ 	.byte	0x00, 0xf5, 0x21, 0x00


	//----- nvinfo : EIATTR_SPARSE_MMA_MASK
	.align		4
.L_13:
        /*0038*/ 	.byte	0x03, 0x50
        /*003a*/ 	.short	0x0000


	//----- nvinfo : EIATTR_MAXREG_COUNT
	.align		4
        /*003c*/ 	.byte	0x03, 0x1b
        /*003e*/ 	.short	0x00ff


	//----- nvinfo : EIATTR_MERCURY_ISA_VERSION
	.align		4
        /*0040*/ 	.byte	0x03, 0x5f
        /*0042*/ 	.short	0x0101


	//----- nvinfo : EIATTR_VRC_CTA_INIT_COUNT
	.align		4
        /*0044*/ 	.byte	0x02, 0x4a
	.zero		1
	.zero		1


	//----- nvinfo : EIATTR_EXIT_INSTR_OFFSETS
	.align		4
        /*0048*/ 	.byte	0x04, 0x1c
        /*004a*/ 	.short	(.L_15 - .L_14)


	//   ....[0]....
.L_14:
        /*004c*/ 	.word	0x00000060


	//   ....[1]....
        /*0050*/ 	.word	0x00000120


	//----- nvinfo : EIATTR_CBANK_PARAM_SIZE
	.align		4
.L_15:
        /*0054*/ 	.byte	0x03, 0x19
        /*0056*/ 	.short	0x0018


	//----- nvinfo : EIATTR_PARAM_CBANK
	.align		4
        /*0058*/ 	.byte	0x04, 0x0a
        /*005a*/ 	.short	(.L_17 - .L_16)
	.align		4
.L_16:
        /*005c*/ 	.word	index@(.nv.constant0._Z6vecaddPfS_S_)
        /*0060*/ 	.short	0x0380
        /*0062*/ 	.short	0x0018


	//----- nvinfo : EIATTR_SW_WAR
	.align		4
.L_17:
        /*0064*/ 	.byte	0x04, 0x36
        /*0066*/ 	.short	(.L_19 - .L_18)
.L_18:
        /*0068*/ 	.word	0x00000008
.L_19:


//--------------------- .nv.callgraph             --------------------------
	.section	.nv.callgraph,"",@"SHT_CUDA_CALLGRAPH"
	.align	4
	.sectionentsize	8
	.align		4
        /*0000*/ 	.word	0x00000000
	.align		4
        /*0004*/ 	.word	0xffffffff
	.align		4
        /*0008*/ 	.word	0x00000000
	.align		4
        /*000c*/ 	.word	0xfffffffe
	.align		4
        /*0010*/ 	.word	0x00000000
	.align		4
        /*0014*/ 	.word	0xfffffffd
	.align		4
        /*0018*/ 	.word	0x00000000
	.align		4
        /*001c*/ 	.word	0xfffffffc


//--------------------- .text._Z6vecaddPfS_S_     --------------------------
	.section	.text._Z6vecaddPfS_S_,"ax",@progbits
	.align	128
        .global         _Z6vecaddPfS_S_
        .type           _Z6vecaddPfS_S_,@function
        .size           _Z6vecaddPfS_S_,(.L_x_1 - _Z6vecaddPfS_S_)
        .other          _Z6vecaddPfS_S_,@"STO_CUDA_ENTRY STV_DEFAULT"
_Z6vecaddPfS_S_:
.text._Z6vecaddPfS_S_:
[----:B------:R-:W-:Y:S01]  /*0000*/  LDC R1, c[0x0][0x37c] ;  /* 0x0000df00ff017b82 */ /* 0x000fe20000000800 */
[----:B------:R-:W0:Y:S07]  /*0010*/  S2R R0, SR_TID.X ;  /* 0x0000000000007919 */ /* 0x000e2e0000002100 */
[----:B------:R-:W0:Y:S08]  /*0020*/  S2UR UR4, SR_CTAID.X ;  /* 0x00000000000479c3 */ /* 0x000e300000002500 */
[----:B------:R-:W0:Y:S02]  /*0030*/  LDC R9, c[0x0][0x360] ;  /* 0x0000d800ff097b82 */ /* 0x000e240000000800 */
[----:B0-----:R-:W-:-:S05]  /*0040*/  IMAD R9, R9, UR4, R0 ;  /* 0x0000000409097c24 */ /* 0x001fca000f8e0200 */
[----:B------:R-:W-:-:S13]  /*0050*/  ISETP.GT.AND P0, PT, R9, 0x4c4b3f, PT ;  /* 0x004c4b3f0900780c */ /* 0x000fda0003f04270 */
[----:B------:R-:W-:Y:S05]  /*0060*/  @P0 EXIT ;  /* 0x000000000000094d */ /* 0x000fea0003800000 */
[----:B------:R-:W0:Y:S01]  /*0070*/  LDC.64 R2, c[0x0][0x380] ;  /* 0x0000e000ff027b82 */ /* 0x000e220000000a00 */
[----:B------:R-:W1:Y:S07]  /*0080*/  LDCU.64 UR4, c[0x0][0x358] ;  /* 0x00006b00ff0477ac */ /* 0x000e6e0008000a00 */
[----:B------:R-:W2:Y:S08]  /*0090*/  LDC.64 R4, c[0x0][0x388] ;  /* 0x0000e200ff047b82 */ /* 0x000eb00000000a00 */
[----:B------:R-:W3:Y:S01]  /*00a0*/  LDC.64 R6, c[0x0][0x390] ;  /* 0x0000e400ff067b82 */ /* 0x000ee20000000a00 */
[----:B0-----:R-:W-:-:S06]  /*00b0*/  IMAD.WIDE R2, R9, 0x4, R2 ;  /* 0x0000000409027825 */ /* 0x001fcc00078e0202 */
[----:B-1----:R-:W4:Y:S01]  /*00c0*/  LDG.E R2, desc[UR4][R2.64] ;  /* 0x0000000402027981 */ /* 0x002f22000c1e1900 */
[----:B--2---:R-:W-:-:S06]  /*00d0*/  IMAD.WIDE R4, R9, 0x4, R4 ;  /* 0x0000000409047825 */ /* 0x004fcc00078e0204 */
[----:B------:R-:W4:Y:S01]  /*00e0*/  LDG.E R5, desc[UR4][R4.64] ;  /* 0x0000000404057981 */ /* 0x000f22000c1e1900 */
[----:B---3--:R-:W-:-:S04]  /*00f0*/  IMAD.WIDE R6, R9, 0x4, R6 ;  /* 0x0000000409067825 */ /* 0x008fc800078e0206 */
[----:B----4-:R-:W-:-:S05]  /*0100*/  FADD R9, R2, R5 ;  /* 0x0000000502097221 */ /* 0x010fca0000000000 */
[----:B------:R-:W-:Y:S01]  /*0110*/  STG.E desc[UR4][R6.64], R9 ;  /* 0x0000000906007986 */ /* 0x000fe2000c101904 */
[----:B------:R-:W-:Y:S05]  /*0120*/  EXIT ;  /* 0x000000000000794d */ /* 0x000fea0003800000 */
.L_x_0:
[----:B------:R-:W-:-:S00]  /*0130*/  BRA `(.L_x_0) ;  /* 0xfffffffc00fc7947 */ /* 0x000fc0000383ffff */
[----:B------:R-:W-:-:S00]  /*0140*/  NOP ;  /* 0x0000000000007918 */ /* 0x000fc00000000000 */
        /* <DEDUP_REMOVED lines=11> */
.L_x_1:


//--------------------- .nv.shared.reserved.0     --------------------------
	.section	.nv.shared.reserved.0,"aw",@nobits
	.weak		__nv_reservedSMEM_offset_0_alias
	.size		__nv_reservedSMEM_offset_0_alias, 0, 64
	.other		__nv_reservedSMEM_offset_0_alias,@"STO_CUDA_RESERVED_SHARED STV_DEFAULT"
__nv_reservedSMEM_offset_0_alias:
	.zero		0
	.zero		64


//--------------------- .nv.constant0._Z6vecaddPfS_S_ --------------------------
	.section	.nv.constant0._Z6vecaddPfS_S_,"a",@progbits
	.sectionflags	@""
	.align	4
.nv.constant0._Z6vecaddPfS_S_:
	.zero		920


//--------------------- SYMBOLS --------------------------

	.type		.nv.reservedSmem.offset0,@object
	.size		.nv.reservedSmem.offset0,0x4
